	.headerflags	@"EF_CUDA_TEXMODE_UNIFIED EF_CUDA_64BIT_ADDRESS EF_CUDA_ACCELERATORS EF_CUDA_SM90 EF_CUDA_VIRTUAL_SM(EF_CUDA_SM90)"
	.elftype	@"ET_EXEC"


//--------------------- .nv.info                  --------------------------
	.section	.nv.info,"",@"SHT_CUDA_INFO"
	.align	4


	//----- nvinfo : EIATTR_REGCOUNT
	.align		4
        /*0000*/ 	.byte	0x04, 0x2f
        /*0002*/ 	.short	(.L_1 - .L_0)
	.align		4
.L_0:
        /*0004*/ 	.word	index@(triton_poi_fused_div_5)
        /*0008*/ 	.word	0x00000014


	//----- nvinfo : EIATTR_MIN_STACK_SIZE
	.align		4
.L_1:
        /*000c*/ 	.byte	0x04, 0x12
        /*000e*/ 	.short	(.L_3 - .L_2)
	.align		4
.L_2:
        /*0010*/ 	.word	index@(triton_poi_fused_div_5)
        /*0014*/ 	.word	0x00000000


	//----- nvinfo : EIATTR_FRAME_SIZE
	.align		4
.L_3:
        /*0018*/ 	.byte	0x04, 0x11
        /*001a*/ 	.short	(.L_5 - .L_4)
	.align		4
.L_4:
        /*001c*/ 	.word	index@(triton_poi_fused_div_5)
        /*0020*/ 	.word	0x00000000


	//----- nvinfo : EIATTR_MIN_STACK_SIZE
	.align		4
.L_5:
        /*0024*/ 	.byte	0x04, 0x12
        /*0026*/ 	.short	(.L_7 - .L_6)
	.align		4
.L_6:
        /*0028*/ 	.word	index@(triton_poi_fused_div_5)
        /*002c*/ 	.word	0x00000000
.L_7:


//--------------------- .nv.info.triton_poi_fused_div_5 --------------------------
	.section	.nv.info.triton_poi_fused_div_5,"",@"SHT_CUDA_INFO"
	.sectionflags	@""
	.align	4


	//----- nvinfo : EIATTR_CUDA_API_VERSION
	.align		4
        /*0000*/ 	.byte	0x04, 0x37
        /*0002*/ 	.short	(.L_9 - .L_8)
.L_8:
        /*0004*/ 	.word	0x0000007c


	//----- nvinfo : EIATTR_KPARAM_INFO
	.align		4
.L_9:
        /*0008*/ 	.byte	0x04, 0x17
        /*000a*/ 	.short	(.L_11 - .L_10)
.L_10:
        /*000c*/ 	.word	0x00000000
        /*0010*/ 	.short	0x0003
        /*0012*/ 	.short	0x0018
        /*0014*/ 	.byte	0x00, 0xf0, 0x11, 0x00


	//----- nvinfo : EIATTR_KPARAM_INFO
	.align		4
.L_11:
        /*0018*/ 	.byte	0x04, 0x17
        /*001a*/ 	.short	(.L_13 - .L_12)
.L_12:
        /*001c*/ 	.word	0x00000000
        /*0020*/ 	.short	0x0002
        /*0022*/ 	.short	0x0010
        /*0024*/ 	.byte	0x00, 0xf4, 0x21, 0x00


	//----- nvinfo : EIATTR_KPARAM_INFO
	.align		4
.L_13:
        /*0028*/ 	.byte	0x04, 0x17
        /*002a*/ 	.short	(.L_15 - .L_14)
.L_14:
        /*002c*/ 	.word	0x00000000
        /*0030*/ 	.short	0x0001
        /*0032*/ 	.short	0x0008
        /*0034*/ 	.byte	0x00, 0xf4, 0x21, 0x00


	//----- nvinfo : EIATTR_KPARAM_INFO
	.align		4
.L_15:
        /*0038*/ 	.byte	0x04, 0x17
        /*003a*/ 	.short	(.L_17 - .L_16)
.L_16:
        /*003c*/ 	.word	0x00000000
        /*0040*/ 	.short	0x0000
        /*0042*/ 	.short	0x0000
        /*0044*/ 	.byte	0x00, 0xf4, 0x21, 0x00


	//----- nvinfo : EIATTR_SPARSE_MMA_MASK
	.align		4
.L_17:
        /*0048*/ 	.byte	0x03, 0x50
        /*004a*/ 	.short	0x0000


	//----- nvinfo : EIATTR_MAXREG_COUNT
	.align		4
        /*004c*/ 	.byte	0x03, 0x1b
        /*004e*/ 	.short	0x00ff


	//----- nvinfo : EIATTR_EXIT_INSTR_OFFSETS
	.align		4
        /*0050*/ 	.byte	0x04, 0x1c
        /*0052*/ 	.short	(.L_19 - .L_18)


	//   ....[0]....
.L_18:
        /*0054*/ 	.word	0x000002e0


	//----- nvinfo : EIATTR_REQNTID
	.align		4
.L_19:
        /*0058*/ 	.byte	0x04, 0x10
        /*005a*/ 	.short	(.L_21 - .L_20)
.L_20:
        /*005c*/ 	.word	0x00000080
        /*0060*/ 	.word	0x00000001
        /*0064*/ 	.word	0x00000001


	//----- nvinfo : EIATTR_CBANK_PARAM_SIZE
	.align		4
.L_21:
        /*0068*/ 	.byte	0x03, 0x19
        /*006a*/ 	.short	0x001c


	//----- nvinfo : EIATTR_PARAM_CBANK
	.align		4
        /*006c*/ 	.byte	0x04, 0x0a
        /*006e*/ 	.short	(.L_23 - .L_22)
	.align		4
.L_22:
        /*0070*/ 	.word	index@(.nv.constant0.triton_poi_fused_div_5)
        /*0074*/ 	.short	0x0210
        /*0076*/ 	.short	0x001c


	//----- nvinfo : EIATTR_SW_WAR
	.align		4
.L_23:
        /*0078*/ 	.byte	0x04, 0x36
        /*007a*/ 	.short	(.L_25 - .L_24)
.L_24:
        /*007c*/ 	.word	0x00000008
.L_25:


//--------------------- .nv.callgraph             --------------------------
	.section	.nv.callgraph,"",@"SHT_CUDA_CALLGRAPH"
	.align	4
	.sectionentsize	8
	.align		4
        /*0000*/ 	.word	0x00000000
	.align		4
        /*0004*/ 	.word	0xffffffff
	.align		4
        /*0008*/ 	.word	0x00000000
	.align		4
        /*000c*/ 	.word	0xfffffffe
	.align		4
        /*0010*/ 	.word	0x00000000
	.align		4
        /*0014*/ 	.word	0xfffffffd
	.align		4
        /*0018*/ 	.word	0x00000000
	.align		4
        /*001c*/ 	.word	0xfffffffc


//--------------------- .text.triton_poi_fused_div_5 --------------------------
	.section	.text.triton_poi_fused_div_5,"ax",@progbits
	.align	128
        .global         triton_poi_fused_div_5
        .type           triton_poi_fused_div_5,@function
        .size           triton_poi_fused_div_5,(.L_x_1 - triton_poi_fused_div_5)
        .other          triton_poi_fused_div_5,@"STO_CUDA_ENTRY STV_DEFAULT"
triton_poi_fused_div_5:
.text.triton_poi_fused_div_5:
[----:B------:R-:W-:Y:S08]  /*0000*/  LDC R1, c[0x0][0x28] ;  /* 0x00000a00ff017b82 */ /* 0x000ff00000000800 */
[----:B------:R-:W1:Y:S01]  /*0010*/  LDC.64 R12, c[0x0][0x218] ;  /* 0x00008600ff0c7b82 */ /* 0x000e620000000a00 */
[----:B------:R-:W2:Y:S01]  /*0020*/  S2R R0, SR_TID.X ;  /* 0x0000000000007919 */ /* 0x000ea20000002100 */
[----:B------:R-:W-:Y:S01]  /*0030*/  ULDC.64 UR4, c[0x0][0x208] ;  /* 0x0000820000047ab9 */ /* 0x000fe20000000a00 */
[----:B------:R-:W3:Y:S05]  /*0040*/  S2R R17, SR_CTAID.X ;  /* 0x0000000000117919 */ /* 0x000eea0000002500 */
[----:B------:R-:W4:Y:S08]  /*0050*/  LDC.64 R2, c[0x0][0x210] ;  /* 0x00008400ff027b82 */ /* 0x000f300000000a00 */
[----:B------:R-:W5:Y:S01]  /*0060*/  LDC.64 R14, c[0x0][0x220] ;  /* 0x00008800ff0e7b82 */ /* 0x000f620000000a00 */
[----:B-1----:R5:W5:Y:S01]  /*0070*/  LDG.E R16, desc[UR4][R12.64] ;  /* 0x000000040c107981 */ /* 0x002b62000c1e1900 */
[----:B--2---:R-:W-:-:S04]  /*0080*/  SHF.L.U32 R0, R0, 0x2, RZ ;  /* 0x0000000200007819 */ /* 0x004fc800000006ff */
[----:B------:R-:W-:-:S04]  /*0090*/  LOP3.LUT R0, R0, 0x1fc, RZ, 0xc0, !PT ;  /* 0x000001fc00007812 */ /* 0x000fc800078ec0ff */
[----:B---3--:R-:W-:-:S05]  /*00a0*/  LEA R17, R17, R0, 0xa ;  /* 0x0000000011117211 */ /* 0x008fca00078e50ff */
[----:B----4-:R-:W-:-:S05]  /*00b0*/  IMAD.WIDE R2, R17, 0x4, R2 ;  /* 0x0000000411027825 */ /* 0x010fca00078e0202 */
[----:B------:R-:W2:Y:S04]  /*00c0*/  LDG.E.128 R4, desc[UR4][R2.64] ;  /* 0x0000000402047981 */ /* 0x000ea8000c1e1d00 */
[----:B------:R-:W3:Y:S01]  /*00d0*/  LDG.E.128 R8, desc[UR4][R2.64+0x800] ;  /* 0x0008000402087981 */ /* 0x000ee2000c1e1d00 */
[----:B-----5:R-:W-:Y:S01]  /*00e0*/  IMAD.WIDE R12, R17, 0x4, R14 ;  /* 0x00000004110c7825 */ /* 0x020fe200078e020e */
[C---:B------:R-:W-:Y:S02]  /*00f0*/  FSETP.GT.AND P0, PT, |R16|.reuse, 8.50705917302346158658e+37, PT ;  /* 0x7e8000001000780b */ /* 0x040fe40003f04200 */
[----:B------:R-:W-:-:S11]  /*0100*/  FSETP.GEU.AND P1, PT, |R16|, 1.175494350822287508e-38, PT ;  /* 0x008000001000780b */ /* 0x000fd60003f2e200 */
[----:B------:R-:W-:-:S04]  /*0110*/  @P0 FMUL R16, R16, 0.25 ;  /* 0x3e80000010100820 */ /* 0x000fc80000400000 */
[----:B------:R-:W-:-:S06]  /*0120*/  @!P1 FMUL R16, R16, 16777216 ;  /* 0x4b80000010109820 */ /* 0x000fcc0000400000 */
[----:B------:R-:W1:Y:S01]  /*0130*/  MUFU.RCP R16, R16 ;  /* 0x0000001000107308 */ /* 0x000e620000001000 */
[----:B--2---:R-:W-:Y:S01]  /*0140*/  @P0 FMUL R4, R4, 0.25 ;  /* 0x3e80000004040820 */ /* 0x004fe20000400000 */
[----:B------:R-:W-:Y:S01]  /*0150*/  @P0 FMUL R5, R5, 0.25 ;  /* 0x3e80000005050820 */ /* 0x000fe20000400000 */
[----:B------:R-:W-:Y:S01]  /*0160*/  @P0 FMUL R6, R6, 0.25 ;  /* 0x3e80000006060820 */ /* 0x000fe20000400000 */
[----:B------:R-:W-:Y:S01]  /*0170*/  @P0 FMUL R7, R7, 0.25 ;  /* 0x3e80000007070820 */ /* 0x000fe20000400000 */
[----:B---3--:R-:W-:Y:S01]  /*0180*/  @P0 FMUL R8, R8, 0.25 ;  /* 0x3e80000008080820 */ /* 0x008fe20000400000 */
[----:B------:R-:W-:Y:S01]  /*0190*/  @P0 FMUL R9, R9, 0.25 ;  /* 0x3e80000009090820 */ /* 0x000fe20000400000 */
[----:B------:R-:W-:Y:S01]  /*01a0*/  @P0 FMUL R10, R10, 0.25 ;  /* 0x3e8000000a0a0820 */ /* 0x000fe20000400000 */
[----:B------:R-:W-:Y:S01]  /*01b0*/  @P0 FMUL R11, R11, 0.25 ;  /* 0x3e8000000b0b0820 */ /* 0x000fe20000400000 */
[----:B------:R-:W-:Y:S01]  /*01c0*/  @!P1 FMUL R4, R4, 16777216 ;  /* 0x4b80000004049820 */ /* 0x000fe20000400000 */
[----:B------:R-:W-:Y:S01]  /*01d0*/  @!P1 FMUL R5, R5, 16777216 ;  /* 0x4b80000005059820 */ /* 0x000fe20000400000 */
[----:B------:R-:W-:Y:S01]  /*01e0*/  @!P1 FMUL R6, R6, 16777216 ;  /* 0x4b80000006069820 */ /* 0x000fe20000400000 */
[----:B------:R-:W-:Y:S01]  /*01f0*/  @!P1 FMUL R7, R7, 16777216 ;  /* 0x4b80000007079820 */ /* 0x000fe20000400000 */
[----:B------:R-:W-:Y:S01]  /*0200*/  @!P1 FMUL R8, R8, 16777216 ;  /* 0x4b80000008089820 */ /* 0x000fe20000400000 */
[----:B------:R-:W-:Y:S01]  /*0210*/  @!P1 FMUL R9, R9, 16777216 ;  /* 0x4b80000009099820 */ /* 0x000fe20000400000 */
[----:B------:R-:W-:Y:S01]  /*0220*/  @!P1 FMUL R10, R10, 16777216 ;  /* 0x4b8000000a0a9820 */ /* 0x000fe20000400000 */
[----:B------:R-:W-:Y:S01]  /*0230*/  @!P1 FMUL R11, R11, 16777216 ;  /* 0x4b8000000b0b9820 */ /* 0x000fe20000400000 */
[C---:B-1----:R-:W-:Y:S01]  /*0240*/  FMUL R4, R16.reuse, R4 ;  /* 0x0000000410047220 */ /* 0x042fe20000400000 */
[C---:B------:R-:W-:Y:S01]  /*0250*/  FMUL R5, R16.reuse, R5 ;  /* 0x0000000510057220 */ /* 0x040fe20000400000 */
[C---:B------:R-:W-:Y:S01]  /*0260*/  FMUL R6, R16.reuse, R6 ;  /* 0x0000000610067220 */ /* 0x040fe20000400000 */
[C---:B------:R-:W-:Y:S01]  /*0270*/  FMUL R7, R16.reuse, R7 ;  /* 0x0000000710077220 */ /* 0x040fe20000400000 */
[C---:B------:R-:W-:Y:S01]  /*0280*/  FMUL R8, R16.reuse, R8 ;  /* 0x0000000810087220 */ /* 0x040fe20000400000 */
[C---:B------:R-:W-:Y:S01]  /*0290*/  FMUL R9, R16.reuse, R9 ;  /* 0x0000000910097220 */ /* 0x040fe20000400000 */
[C---:B------:R-:W-:Y:S01]  /*02a0*/  FMUL R10, R16.reuse, R10 ;  /* 0x0000000a100a7220 */ /* 0x040fe20000400000 */
[----:B------:R-:W-:Y:S01]  /*02b0*/  FMUL R11, R16, R11 ;  /* 0x0000000b100b7220 */ /* 0x000fe20000400000 */
[----:B------:R-:W-:Y:S04]  /*02c0*/  STG.E.128 desc[UR4][R12.64], R4 ;  /* 0x000000040c007986 */ /* 0x000fe8000c101d04 */
[----:B------:R-:W-:Y:S01]  /*02d0*/  STG.E.128 desc[UR4][R12.64+0x800], R8 ;  /* 0x000800080c007986 */ /* 0x000fe2000c101d04 */
[----:B------:R-:W-:Y:S05]  /*02e0*/  EXIT ;  /* 0x000000000000794d */ /* 0x000fea0003800000 */
.L_x_0:
[----:B------:R-:W-:-:S00]  /*02f0*/  BRA `(.L_x_0) ;  /* 0xfffffffc00fc7947 */ /* 0x000fc0000383ffff */
[----:B------:R-:W-:-:S00]  /*0300*/  NOP ;  /* 0x0000000000007918 */ /* 0x000fc00000000000 */
[----:B------:R-:W-:-:S00]  /*0310*/  NOP ;  /* 0x0000000000007918 */ /* 0x000fc00000000000 */
[----:B------:R-:W-:-:S00]  /*0320*/  NOP ;  /* 0x0000000000007918 */ /* 0x000fc00000000000 */
[----:B------:R-:W-:-:S00]  /*0330*/  NOP ;  /* 0x0000000000007918 */ /* 0x000fc00000000000 */
[----:B------:R-:W-:-:S00]  /*0340*/  NOP ;  /* 0x0000000000007918 */ /* 0x000fc00000000000 */
[----:B------:R-:W-:-:S00]  /*0350*/  NOP ;  /* 0x0000000000007918 */ /* 0x000fc00000000000 */
[----:B------:R-:W-:-:S00]  /*0360*/  NOP ;  /* 0x0000000000007918 */ /* 0x000fc00000000000 */
[----:B------:R-:W-:-:S00]  /*0370*/  NOP ;  /* 0x0000000000007918 */ /* 0x000fc00000000000 */
.L_x_1:


//--------------------- .nv.constant0.triton_poi_fused_div_5 --------------------------
	.section	.nv.constant0.triton_poi_fused_div_5,"a",@progbits
	.sectionflags	@""
	.align	4
.nv.constant0.triton_poi_fused_div_5:
	.zero		556
